	.headerflags	@"EF_CUDA_TEXMODE_UNIFIED EF_CUDA_64BIT_ADDRESS EF_CUDA_SM86 EF_CUDA_VIRTUAL_SM(EF_CUDA_SM86)"
	.elftype	@"ET_REL"


//--------------------- .nv.info                  --------------------------
	.section	.nv.info,"",@"SHT_CUDA_INFO"
	.align	4


	//----- nvinfo : EIATTR_REGCOUNT
	.align		4
        /*0000*/ 	.byte	0x04, 0x2f
        /*0002*/ 	.short	(.L_3 - .L_2)
	.align		4
.L_2:
        /*0004*/ 	.word	index@(_Z21CTBasedNTTInnerSinglePjjjiS_)
        /*0008*/ 	.word	0x00000014


	//----- nvinfo : EIATTR_MAX_STACK_SIZE
	.align		4
.L_3:
        /*000c*/ 	.byte	0x04, 0x23
        /*000e*/ 	.short	(.L_5 - .L_4)
	.align		4
.L_4:
        /*0010*/ 	.word	index@(_Z21CTBasedNTTInnerSinglePjjjiS_)
        /*0014*/ 	.word	0x00000000


	//----- nvinfo : EIATTR_FRAME_SIZE
	.align		4
.L_5:
        /*0018*/ 	.byte	0x04, 0x11
        /*001a*/ 	.short	(.L_7 - .L_6)
	.align		4
.L_6:
        /*001c*/ 	.word	index@(_Z21CTBasedNTTInnerSinglePjjjiS_)
        /*0020*/ 	.word	0x00000000


	//----- nvinfo : EIATTR_REGCOUNT
	.align		4
.L_7:
        /*0024*/ 	.byte	0x04, 0x2f
        /*0026*/ 	.short	(.L_9 - .L_8)
	.align		4
.L_8:
        /*0028*/ 	.word	index@(_Z22GSBasedINTTInnerSinglePjjjiPKj)
        /*002c*/ 	.word	0x00000012


	//----- nvinfo : EIATTR_MAX_STACK_SIZE
	.align		4
.L_9:
        /*0030*/ 	.byte	0x04, 0x23
        /*0032*/ 	.short	(.L_11 - .L_10)
	.align		4
.L_10:
        /*0034*/ 	.word	index@(_Z22GSBasedINTTInnerSinglePjjjiPKj)
        /*0038*/ 	.word	0x00000000


	//----- nvinfo : EIATTR_FRAME_SIZE
	.align		4
.L_11:
        /*003c*/ 	.byte	0x04, 0x11
        /*003e*/ 	.short	(.L_13 - .L_12)
	.align		4
.L_12:
        /*0040*/ 	.word	index@(_Z22GSBasedINTTInnerSinglePjjjiPKj)
        /*0044*/ 	.word	0x00000000
.L_13:


//--------------------- .nv.info._Z22GSBasedINTTInnerSinglePjjjiPKj --------------------------
	.section	.nv.info._Z22GSBasedINTTInnerSinglePjjjiPKj,"",@"SHT_CUDA_INFO"
	.align	4


	//----- nvinfo : EIATTR_CUDA_API_VERSION
	.align		4
        /*0000*/ 	.byte	0x04, 0x37
        /*0002*/ 	.short	(.L_15 - .L_14)
.L_14:
        /*0004*/ 	.word	0x00000074


	//----- nvinfo : EIATTR_SW2861232_WAR
	.align		4
.L_15:
        /*0008*/ 	.byte	0x01, 0x35
	.zero		2


	//----- nvinfo : EIATTR_PARAM_CBANK
	.align		4
        /*000c*/ 	.byte	0x04, 0x0a
        /*000e*/ 	.short	(.L_17 - .L_16)
	.align		4
.L_16:
        /*0010*/ 	.word	index@(.nv.constant0._Z22GSBasedINTTInnerSinglePjjjiPKj)
        /*0014*/ 	.short	0x0160
        /*0016*/ 	.short	0x0020


	//----- nvinfo : EIATTR_CBANK_PARAM_SIZE
	.align		4
.L_17:
        /*0018*/ 	.byte	0x03, 0x19
        /*001a*/ 	.short	0x0020


	//----- nvinfo : EIATTR_KPARAM_INFO
	.align		4
        /*001c*/ 	.byte	0x04, 0x17
        /*001e*/ 	.short	(.L_19 - .L_18)
.L_18:
        /*0020*/ 	.word	0x00000000
        /*0024*/ 	.short	0x0004
        /*0026*/ 	.short	0x0018
        /*0028*/ 	.byte	0x00, 0xf0, 0x21, 0x00


	//----- nvinfo : EIATTR_KPARAM_INFO
	.align		4
.L_19:
        /*002c*/ 	.byte	0x04, 0x17
        /*002e*/ 	.short	(.L_21 - .L_20)
.L_20:
        /*0030*/ 	.word	0x00000000
        /*0034*/ 	.short	0x0003
        /*0036*/ 	.short	0x0010
        /*0038*/ 	.byte	0x00, 0xf0, 0x11, 0x00


	//----- nvinfo : EIATTR_KPARAM_INFO
	.align		4
.L_21:
        /*003c*/ 	.byte	0x04, 0x17
        /*003e*/ 	.short	(.L_23 - .L_22)
.L_22:
        /*0040*/ 	.word	0x00000000
        /*0044*/ 	.short	0x0002
        /*0046*/ 	.short	0x000c
        /*0048*/ 	.byte	0x00, 0xf0, 0x11, 0x00


	//----- nvinfo : EIATTR_KPARAM_INFO
	.align		4
.L_23:
        /*004c*/ 	.byte	0x04, 0x17
        /*004e*/ 	.short	(.L_25 - .L_24)
.L_24:
        /*0050*/ 	.word	0x00000000
        /*0054*/ 	.short	0x0001
        /*0056*/ 	.short	0x0008
        /*0058*/ 	.byte	0x00, 0xf0, 0x11, 0x00


	//----- nvinfo : EIATTR_KPARAM_INFO
	.align		4
.L_25:
        /*005c*/ 	.byte	0x04, 0x17
        /*005e*/ 	.short	(.L_27 - .L_26)
.L_26:
        /*0060*/ 	.word	0x00000000
        /*0064*/ 	.short	0x0000
        /*0066*/ 	.short	0x0000
        /*0068*/ 	.byte	0x00, 0xf0, 0x21, 0x00


	//----- nvinfo : EIATTR_MAXREG_COUNT
	.align		4
.L_27:
        /*006c*/ 	.byte	0x03, 0x1b
        /*006e*/ 	.short	0x00ff


	//----- nvinfo : EIATTR_EXIT_INSTR_OFFSETS
	.align		4
        /*0070*/ 	.byte	0x04, 0x1c
        /*0072*/ 	.short	(.L_29 - .L_28)


	//   ....[0]....
.L_28:
        /*0074*/ 	.word	0x00001eb0
.L_29:


//--------------------- .nv.info._Z21CTBasedNTTInnerSinglePjjjiS_ --------------------------
	.section	.nv.info._Z21CTBasedNTTInnerSinglePjjjiS_,"",@"SHT_CUDA_INFO"
	.align	4


	//----- nvinfo : EIATTR_CUDA_API_VERSION
	.align		4
        /*0000*/ 	.byte	0x04, 0x37
        /*0002*/ 	.short	(.L_31 - .L_30)
.L_30:
        /*0004*/ 	.word	0x00000074


	//----- nvinfo : EIATTR_SW2861232_WAR
	.align		4
.L_31:
        /*0008*/ 	.byte	0x01, 0x35
	.zero		2


	//----- nvinfo : EIATTR_PARAM_CBANK
	.align		4
        /*000c*/ 	.byte	0x04, 0x0a
        /*000e*/ 	.short	(.L_33 - .L_32)
	.align		4
.L_32:
        /*0010*/ 	.word	index@(.nv.constant0._Z21CTBasedNTTInnerSinglePjjjiS_)
        /*0014*/ 	.short	0x0160
        /*0016*/ 	.short	0x0020


	//----- nvinfo : EIATTR_CBANK_PARAM_SIZE
	.align		4
.L_33:
        /*0018*/ 	.byte	0x03, 0x19
        /*001a*/ 	.short	0x0020


	//----- nvinfo : EIATTR_KPARAM_INFO
	.align		4
        /*001c*/ 	.byte	0x04, 0x17
        /*001e*/ 	.short	(.L_35 - .L_34)
.L_34:
        /*0020*/ 	.word	0x00000000
        /*0024*/ 	.short	0x0004
        /*0026*/ 	.short	0x0018
        /*0028*/ 	.byte	0x00, 0xf0, 0x21, 0x00


	//----- nvinfo : EIATTR_KPARAM_INFO
	.align		4
.L_35:
        /*002c*/ 	.byte	0x04, 0x17
        /*002e*/ 	.short	(.L_37 - .L_36)
.L_36:
        /*0030*/ 	.word	0x00000000
        /*0034*/ 	.short	0x0003
        /*0036*/ 	.short	0x0010
        /*0038*/ 	.byte	0x00, 0xf0, 0x11, 0x00


	//----- nvinfo : EIATTR_KPARAM_INFO
	.align		4
.L_37:
        /*003c*/ 	.byte	0x04, 0x17
        /*003e*/ 	.short	(.L_39 - .L_38)
.L_38:
        /*0040*/ 	.word	0x00000000
        /*0044*/ 	.short	0x0002
        /*0046*/ 	.short	0x000c
        /*0048*/ 	.byte	0x00, 0xf0, 0x11, 0x00


	//----- nvinfo : EIATTR_KPARAM_INFO
	.align		4
.L_39:
        /*004c*/ 	.byte	0x04, 0x17
        /*004e*/ 	.short	(.L_41 - .L_40)
.L_40:
        /*0050*/ 	.word	0x00000000
        /*0054*/ 	.short	0x0001
        /*0056*/ 	.short	0x0008
        /*0058*/ 	.byte	0x00, 0xf0, 0x11, 0x00


	//----- nvinfo : EIATTR_KPARAM_INFO
	.align		4
.L_41:
        /*005c*/ 	.byte	0x04, 0x17
        /*005e*/ 	.short	(.L_43 - .L_42)
.L_42:
        /*0060*/ 	.word	0x00000000
        /*0064*/ 	.short	0x0000
        /*0066*/ 	.short	0x0000
        /*0068*/ 	.byte	0x00, 0xf0, 0x21, 0x00


	//----- nvinfo : EIATTR_MAXREG_COUNT
	.align		4
.L_43:
        /*006c*/ 	.byte	0x03, 0x1b
        /*006e*/ 	.short	0x00ff


	//----- nvinfo : EIATTR_EXIT_INSTR_OFFSETS
	.align		4
        /*0070*/ 	.byte	0x04, 0x1c
        /*0072*/ 	.short	(.L_45 - .L_44)


	//   ....[0]....
.L_44:
        /*0074*/ 	.word	0x00001a40
.L_45:


//--------------------- .nv.callgraph             --------------------------
	.section	.nv.callgraph,"",@"SHT_CUDA_CALLGRAPH"
	.align	4
	.sectionentsize	8
	.align		4
        /*0000*/ 	.word	0x00000000
	.align		4
        /*0004*/ 	.word	0xffffffff
	.align		4
        /*0008*/ 	.word	0x00000000
	.align		4
        /*000c*/ 	.word	0xfffffffe
	.align		4
        /*0010*/ 	.word	0x00000000
	.align		4
        /*0014*/ 	.word	0xfffffffd


//--------------------- .nv.constant0._Z22GSBasedINTTInnerSinglePjjjiPKj --------------------------
	.section	.nv.constant0._Z22GSBasedINTTInnerSinglePjjjiPKj,"a",@"SHT_CUDA_CONSTANT_B0"
	.align	4
.nv.constant0._Z22GSBasedINTTInnerSinglePjjjiPKj:
	.zero		352
	.type		_param,@"STT_CUDA_OBJECT"
	.size		_param,(.L_0 - _param)
	.other		_param,@"STO_CUDA_CONSTANT STV_INTERNAL"
_param:
	.zero		32
.L_0:


//--------------------- .nv.constant0._Z21CTBasedNTTInnerSinglePjjjiS_ --------------------------
	.section	.nv.constant0._Z21CTBasedNTTInnerSinglePjjjiS_,"a",@"SHT_CUDA_CONSTANT_B0"
	.align	4
.nv.constant0._Z21CTBasedNTTInnerSinglePjjjiS_:
	.zero		352
	.type		_param__0,@"STT_CUDA_OBJECT"
	.size		_param__0,(.L_1 - _param__0)
	.other		_param__0,@"STO_CUDA_CONSTANT STV_INTERNAL"
	.map_symbolname _param__0 _param
_param__0:
	.zero		32
.L_1:


//--------------------- .text._Z22GSBasedINTTInnerSinglePjjjiPKj --------------------------
	.section	.text._Z22GSBasedINTTInnerSinglePjjjiPKj,"ax",@progbits
	.sectionflags	@"SHF_BARRIERS=1"
	.sectioninfo	@"SHI_REGISTERS=18"
	.align	128
        .global         _Z22GSBasedINTTInnerSinglePjjjiPKj
        .type           _Z22GSBasedINTTInnerSinglePjjjiPKj,@function
        .size           _Z22GSBasedINTTInnerSinglePjjjiPKj,(.L_x_2 - _Z22GSBasedINTTInnerSinglePjjjiPKj)
        .other          _Z22GSBasedINTTInnerSinglePjjjiPKj,@"STO_CUDA_ENTRY STV_DEFAULT"
_Z22GSBasedINTTInnerSinglePjjjiPKj:
.text._Z22GSBasedINTTInnerSinglePjjjiPKj:
[----:B------:R-:W-:-:S02]  /*0000*/  IMAD.MOV.U32 R1, RZ, RZ, c[0x0][0x28] ;  /* 0x00000a00ff017624 */ /* 0x000fc400078e00ff */
[----:B------:R-:W0:Y:S01]  /*0010*/  S2R R0, SR_TID.X ;  /* 0x0000000000007919 */ /* 0x000e220000002100 */
[----:B------:R-:W-:Y:S01]  /*0020*/  IMAD.MOV.U32 R5, RZ, RZ, 0x4 ;  /* 0x00000004ff057424 */ /* 0x000fe200078e00ff */
[----:B------:R-:W-:Y:S02]  /*0030*/  ULDC.64 UR8, c[0x0][0x118] ;  /* 0x0000460000087ab9 */ /* 0x000fe40000000a00 */
[----:B------:R-:W0:Y:S02]  /*0040*/  S2R R7, SR_CTAID.X ;  /* 0x0000000000077919 */ /* 0x000e240000002500 */
[----:B0-----:R-:W-:-:S04]  /*0050*/  IMAD R4, R7, 0x800, R0 ;  /* 0x0000080007047824 */ /* 0x001fc800078e0200 */
[----:B------:R-:W-:-:S05]  /*0060*/  IMAD.WIDE.U32 R2, R4, R5, c[0x0][0x160] ;  /* 0x0000580004027625 */ /* 0x000fca00078e0005 */
[----:B------:R-:W2:Y:S04]  /*0070*/  LDG.E R13, [R2.64] ;  /* 0x00000008020d7981 */ /* 0x000ea8000c1e1900 */
[----:B------:R-:W3:Y:S01]  /*0080*/  LDG.E R15, [R2.64+0x1000] ;  /* 0x00100008020f7981 */ /* 0x000ee2000c1e1900 */
[----:B------:R-:W-:-:S04]  /*0090*/  IMAD R4, R7, -0x400, R4 ;  /* 0xfffffc0007047824 */ /* 0x000fc800078e0204 */
[----:B------:R-:W-:Y:S01]  /*00a0*/  IMAD.WIDE R8, R4, R5, c[0x0][0x178] ;  /* 0x00005e0004087625 */ /* 0x000fe200078e0205 */
[----:B--2---:R-:W-:Y:S04]  /*00b0*/  STS [R0.X4+`(shared_array)], R13 ;  /* 0x0000000d00007388 */ /* 0x004fe80000004800 */
[----:B---3--:R-:W-:Y:S04]  /*00c0*/  STS [R0.X4+`((shared_array + 0x1000))], R15 ;  /* 0x0000000f00007388 */ /* 0x008fe80000004800 */
[----:B------:R-:W-:Y:S06]  /*00d0*/  BAR.SYNC 0x0 ;  /* 0x0000000000007b1d */ /* 0x000fec0000000000 */
[----:B------:R-:W2:Y:S01]  /*00e0*/  LDG.E R8, [R8.64+0x1000] ;  /* 0x0010000808087981 */ /* 0x000ea2000c1e1900 */
[----:B------:R-:W-:-:S02]  /*00f0*/  ULDC UR5, c[0x0][0x170] ;  /* 0x00005c0000057ab9 */ /* 0x000fc40000000800 */
[----:B------:R-:W-:Y:S01]  /*0100*/  UIADD3 UR7, UR5, -0x2, URZ ;  /* 0xfffffffe05077890 */ /* 0x000fe2000fffe03f */
[----:B------:R-:W0:Y:S01]  /*0110*/  LDS.64 R6, [R0.X8+`(shared_array)] ;  /* 0x0000000000067984 */ /* 0x000e220000008a00 */
[----:B------:R-:W-:Y:S02]  /*0120*/  UIADD3 UR5, UR5, 0x2, URZ ;  /* 0x0000000205057890 */ /* 0x000fe4000fffe03f */
[----:B------:R-:W-:Y:S02]  /*0130*/  UMOV UR4, 0x1 ;  /* 0x0000000100047882 */ /* 0x000fe40000000000 */
[----:B------:R-:W-:Y:S02]  /*0140*/  ULDC UR6, c[0x0][0x168] ;  /* 0x00005a0000067ab9 */ /* 0x000fe40000000800 */
[----:B------:R-:W-:-:S04]  /*0150*/  UIADD3 UR4, UR4, UR6, URZ ;  /* 0x0000000604047290 */ /* 0x000fc8000fffe03f */
[----:B------:R-:W-:Y:S01]  /*0160*/  USHF.R.U32.HI UR4, URZ, 0x1, UR4 ;  /* 0x000000013f047899 */ /* 0x000fe20008011604 */
[----:B0-----:R-:W-:-:S04]  /*0170*/  ISETP.GE.U32.AND P0, PT, R6, R7, PT ;  /* 0x000000070600720c */ /* 0x001fc80003f06070 */
[----:B------:R-:W-:-:S04]  /*0180*/  SEL R10, RZ, c[0x0][0x168], P0 ;  /* 0x00005a00ff0a7a07 */ /* 0x000fc80000000000 */
[--C-:B------:R-:W-:Y:S01]  /*0190*/  IADD3 R11, R10, R6, -R7.reuse ;  /* 0x000000060a0b7210 */ /* 0x100fe20007ffe807 */
[----:B------:R-:W-:-:S05]  /*01a0*/  IMAD.IADD R6, R6, 0x1, R7 ;  /* 0x0000000106067824 */ /* 0x000fca00078e0207 */
[----:B------:R-:W-:Y:S01]  /*01b0*/  ISETP.GE.U32.AND P1, PT, R6, c[0x0][0x168], PT ;  /* 0x00005a0006007a0c */ /* 0x000fe20003f26070 */
[----:B--2---:R-:W-:-:S05]  /*01c0*/  IMAD.WIDE.U32 R10, R11, R8, RZ ;  /* 0x000000080b0a7225 */ /* 0x004fca00078e00ff */
[--C-:B------:R-:W-:Y:S02]  /*01d0*/  SHF.R.U32.HI R13, RZ, UR7, R11.reuse ;  /* 0x00000007ff0d7c19 */ /* 0x100fe4000801160b */
[----:B------:R-:W-:-:S03]  /*01e0*/  SHF.R.U64 R12, R10, UR7, R11 ;  /* 0x000000070a0c7c19 */ /* 0x000fc6000800120b */
[----:B------:R-:W-:Y:S02]  /*01f0*/  IMAD R13, R13, c[0x0][0x16c], RZ ;  /* 0x00005b000d0d7a24 */ /* 0x000fe400078e02ff */
[----:B------:R-:W-:-:S04]  /*0200*/  IMAD.WIDE.U32 R8, R12, c[0x0][0x16c], RZ ;  /* 0x00005b000c087a25 */ /* 0x000fc800078e00ff */
[----:B------:R-:W-:-:S05]  /*0210*/  IMAD.IADD R9, R9, 0x1, R13 ;  /* 0x0000000109097824 */ /* 0x000fca00078e020d */
[--C-:B------:R-:W-:Y:S02]  /*0220*/  SHF.R.U64 R8, R8, UR5, R9.reuse ;  /* 0x0000000508087c19 */ /* 0x100fe40008001209 */
[----:B------:R-:W-:Y:S02]  /*0230*/  SHF.R.U32.HI R9, RZ, UR5, R9 ;  /* 0x00000005ff097c19 */ /* 0x000fe40008011609 */
[----:B------:R-:W-:-:S05]  /*0240*/  IADD3 R13, P0, RZ, -R8, RZ ;  /* 0x80000008ff0d7210 */ /* 0x000fca0007f1e0ff */
[----:B------:R-:W-:Y:S02]  /*0250*/  IMAD.X R9, RZ, RZ, ~R9, P0 ;  /* 0x000000ffff097224 */ /* 0x000fe400000e0e09 */
[----:B------:R-:W-:-:S04]  /*0260*/  IMAD.WIDE.U32 R10, R13, c[0x0][0x168], R10 ;  /* 0x00005a000d0a7a25 */ /* 0x000fc800078e000a */
[----:B------:R-:W-:Y:S01]  /*0270*/  IMAD R9, R9, c[0x0][0x168], RZ ;  /* 0x00005a0009097a24 */ /* 0x000fe200078e02ff */
[----:B------:R-:W-:-:S03]  /*0280*/  ISETP.GE.U32.AND P0, PT, R10, c[0x0][0x168], PT ;  /* 0x00005a000a007a0c */ /* 0x000fc60003f06070 */
[----:B------:R-:W-:-:S05]  /*0290*/  IMAD.IADD R7, R11, 0x1, R9 ;  /* 0x000000010b077824 */ /* 0x000fca00078e0209 */
[----:B------:R-:W-:Y:S02]  /*02a0*/  ISETP.GE.U32.AND.EX P0, PT, R7, RZ, PT, P0 ;  /* 0x000000ff0700720c */ /* 0x000fe40003f06100 */
[----:B------:R-:W-:Y:S02]  /*02b0*/  SEL R7, RZ, c[0x0][0x168], !P1 ;  /* 0x00005a00ff077a07 */ /* 0x000fe40004800000 */
[----:B------:R-:W-:-:S03]  /*02c0*/  SEL R9, RZ, c[0x0][0x168], !P0 ;  /* 0x00005a00ff097a07 */ /* 0x000fc60004000000 */
[----:B------:R-:W-:Y:S02]  /*02d0*/  IMAD.IADD R7, R6, 0x1, -R7 ;  /* 0x0000000106077824 */ /* 0x000fe400078e0a07 */
[----:B------:R-:W-:-:S03]  /*02e0*/  IMAD.IADD R8, R10, 0x1, -R9 ;  /* 0x000000010a087824 */ /* 0x000fc600078e0a09 */
[----:B------:R-:W-:Y:S02]  /*02f0*/  SHF.R.U32.HI R6, RZ, 0x1, R7 ;  /* 0x00000001ff067819 */ /* 0x000fe40000011607 */
[----:B------:R-:W-:Y:S02]  /*0300*/  LOP3.LUT R7, R7, 0x1, RZ, 0xc0, !PT ;  /* 0x0000000107077812 */ /* 0x000fe400078ec0ff */
[----:B------:R-:W-:Y:S02]  /*0310*/  SHF.R.U32.HI R11, RZ, 0x1, R8 ;  /* 0x00000001ff0b7819 */ /* 0x000fe40000011608 */
[----:B------:R-:W-:Y:S01]  /*0320*/  LOP3.LUT R8, R8, 0x1, RZ, 0xc0, !PT ;  /* 0x0000000108087812 */ /* 0x000fe200078ec0ff */
[----:B------:R-:W-:Y:S01]  /*0330*/  IMAD R10, R7, UR4, R6 ;  /* 0x00000004070a7c24 */ /* 0x000fe2000f8e0206 */
[----:B------:R-:W-:-:S03]  /*0340*/  SHF.R.U32.HI R6, RZ, 0x1, R4 ;  /* 0x00000001ff067819 */ /* 0x000fc60000011604 */
[----:B------:R-:W-:Y:S02]  /*0350*/  IMAD R11, R8, UR4, R11 ;  /* 0x00000004080b7c24 */ /* 0x000fe4000f8e020b */
[----:B------:R-:W-:-:S03]  /*0360*/  IMAD.WIDE.U32 R8, R6, R5, c[0x0][0x178] ;  /* 0x00005e0006087625 */ /* 0x000fc600078e0005 */
[----:B------:R-:W-:Y:S04]  /*0370*/  STS.64 [R0.X8+`(shared_array)], R10 ;  /* 0x0000000a00007388 */ /* 0x000fe80000008a00 */
[----:B------:R-:W-:Y:S06]  /*0380*/  BAR.SYNC 0x0 ;  /* 0x0000000000007b1d */ /* 0x000fec0000000000 */
[----:B------:R-:W2:Y:S01]  /*0390*/  LDG.E R8, [R8.64+0x800] ;  /* 0x0008000808087981 */ /* 0x000ea2000c1e1900 */
[----:B------:R-:W-:-:S04]  /*03a0*/  LEA.HI R6, R0, R0, RZ, 0x1 ;  /* 0x0000000000067211 */ /* 0x000fc800078f08ff */
[C---:B------:R-:W-:Y:S01]  /*03b0*/  LOP3.LUT R7, R6.reuse, 0x3ffffffe, RZ, 0xc0, !PT ;  /* 0x3ffffffe06077812 */ /* 0x040fe200078ec0ff */
[----:B------:R-:W-:-:S05]  /*03c0*/  IMAD.SHL.U32 R12, R6, 0x2, RZ ;  /* 0x00000002060c7824 */ /* 0x000fca00078e00ff */
[----:B------:R-:W-:-:S04]  /*03d0*/  LOP3.LUT R6, R12, 0x3ffffffc, RZ, 0xc0, !PT ;  /* 0x3ffffffc0c067812 */ /* 0x000fc800078ec0ff */
[----:B------:R-:W-:-:S05]  /*03e0*/  IADD3 R6, R6, R0, -R7 ;  /* 0x0000000006067210 */ /* 0x000fca0007ffe807 */
[----:B------:R-:W-:Y:S04]  /*03f0*/  LDS R7, [R6.X4+`(shared_array)] ;  /* 0x0000000006077984 */ /* 0x000fe80000004800 */
[----:B------:R-:W0:Y:S02]  /*0400*/  LDS R12, [R6.X4+`((shared_array + 0x8))] ;  /* 0x00000000060c7984 */ /* 0x000e240000004800 */
        /* <DEDUP_REMOVED lines=13> */
[----:B------:R-:W-:Y:S02]  /*04e0*/  IADD3 R13, P0, RZ, -R10, RZ ;  /* 0x8000000aff0d7210 */ /* 0x000fe40007f1e0ff */
[----:B------:R-:W-:-:S03]  /*04f0*/  SEL R10, RZ, c[0x0][0x168], !P1 ;  /* 0x00005a00ff0a7a07 */ /* 0x000fc60004800000 */
[----:B------:R-:W-:Y:S02]  /*0500*/  IMAD.X R11, RZ, RZ, ~R11, P0 ;  /* 0x000000ffff0b7224 */ /* 0x000fe400000e0e0b */
[----:B------:R-:W-:-:S04]  /*0510*/  IMAD.WIDE.U32 R8, R13, c[0x0][0x168], R8 ;  /* 0x00005a000d087a25 */ /* 0x000fc800078e0008 */
[----:B------:R-:W-:Y:S01]  /*0520*/  IMAD R11, R11, c[0x0][0x168], RZ ;  /* 0x00005a000b0b7a24 */ /* 0x000fe200078e02ff */
[----:B------:R-:W-:Y:S01]  /*0530*/  ISETP.GE.U32.AND P0, PT, R8, c[0x0][0x168], PT ;  /* 0x00005a0008007a0c */ /* 0x000fe20003f06070 */
[----:B------:R-:W-:Y:S02]  /*0540*/  IMAD.IADD R7, R7, 0x1, -R10 ;  /* 0x0000000107077824 */ /* 0x000fe400078e0a0a */
[----:B------:R-:W-:Y:S01]  /*0550*/  IMAD.IADD R9, R9, 0x1, R11 ;  /* 0x0000000109097824 */ /* 0x000fe200078e020b */
[----:B------:R-:W-:-:S04]  /*0560*/  LOP3.LUT R11, R4, 0xfffffffc, RZ, 0xc0, !PT ;  /* 0xfffffffc040b7812 */ /* 0x000fc800078ec0ff */
[----:B------:R-:W-:-:S04]  /*0570*/  ISETP.GE.U32.AND.EX P0, PT, R9, RZ, PT, P0 ;  /* 0x000000ff0900720c */ /* 0x000fc80003f06100 */
[----:B------:R-:W-:Y:S02]  /*0580*/  SEL R9, RZ, c[0x0][0x168], !P0 ;  /* 0x00005a00ff097a07 */ /* 0x000fe40004000000 */
[----:B------:R-:W-:-:S03]  /*0590*/  IADD3 R10, P0, R11, c[0x0][0x178], RZ ;  /* 0x00005e000b0a7a10 */ /* 0x000fc60007f1e0ff */
[----:B------:R-:W-:Y:S01]  /*05a0*/  IMAD.IADD R9, R8, 0x1, -R9 ;  /* 0x0000000108097824 */ /* 0x000fe200078e0a09 */
[----:B------:R-:W-:Y:S01]  /*05b0*/  SHF.R.U32.HI R8, RZ, 0x1, R7 ;  /* 0x00000001ff087819 */ /* 0x000fe20000011607 */
[----:B------:R-:W-:Y:S01]  /*05c0*/  IMAD.X R11, RZ, RZ, c[0x0][0x17c], P0 ;  /* 0x00005f00ff0b7624 */ /* 0x000fe200000e06ff */
[----:B------:R-:W-:Y:S02]  /*05d0*/  LOP3.LUT R7, R7, 0x1, RZ, 0xc0, !PT ;  /* 0x0000000107077812 */ /* 0x000fe400078ec0ff */
[----:B------:R-:W-:Y:S02]  /*05e0*/  SHF.R.U32.HI R12, RZ, 0x1, R9 ;  /* 0x00000001ff0c7819 */ /* 0x000fe40000011609 */
[----:B------:R-:W-:Y:S01]  /*05f0*/  LOP3.LUT R13, R9, 0x1, RZ, 0xc0, !PT ;  /* 0x00000001090d7812 */ /* 0x000fe200078ec0ff */
[----:B------:R-:W-:-:S04]  /*0600*/  IMAD R9, R7, UR4, R8 ;  /* 0x0000000407097c24 */ /* 0x000fc8000f8e0208 */
[----:B------:R-:W-:Y:S01]  /*0610*/  IMAD R13, R13, UR4, R12 ;  /* 0x000000040d0d7c24 */ /* 0x000fe2000f8e020c */
[----:B------:R-:W-:Y:S04]  /*0620*/  STS [R6.X4+`(shared_array)], R9 ;  /* 0x0000000906007388 */ /* 0x000fe80000004800 */
[----:B------:R-:W-:Y:S04]  /*0630*/  STS [R6.X4+`((shared_array + 0x8))], R13 ;  /* 0x0000000d06007388 */ /* 0x000fe80000004800 */
[----:B------:R-:W-:Y:S06]  /*0640*/  BAR.SYNC 0x0 ;  /* 0x0000000000007b1d */ /* 0x000fec0000000000 */
[----:B------:R0:W2:Y:S01]  /*0650*/  LDG.E R10, [R10.64+0x400] ;  /* 0x000400080a0a7981 */ /* 0x0000a2000c1e1900 */
[----:B------:R-:W-:-:S04]  /*0660*/  SHF.R.S32.HI R7, RZ, 0x1f, R0 ;  /* 0x0000001fff077819 */ /* 0x000fc80000011400 */
[----:B------:R-:W-:-:S04]  /*0670*/  LEA.HI R8, R7, R0, RZ, 0x2 ;  /* 0x0000000007087211 */ /* 0x000fc800078f10ff */
[C---:B------:R-:W-:Y:S01]  /*0680*/  LOP3.LUT R15, R8.reuse, 0x3ffffffc, RZ, 0xc0, !PT ;  /* 0x3ffffffc080f7812 */ /* 0x040fe200078ec0ff */
[----:B------:R-:W-:-:S05]  /*0690*/  IMAD.SHL.U32 R12, R8, 0x2, RZ ;  /* 0x00000002080c7824 */ /* 0x000fca00078e00ff */
[----:B------:R-:W-:-:S04]  /*06a0*/  LOP3.LUT R8, R12, 0x3ffffff8, RZ, 0xc0, !PT ;  /* 0x3ffffff80c087812 */ /* 0x000fc800078ec0ff */
[----:B------:R-:W-:-:S05]  /*06b0*/  IADD3 R8, R8, R0, -R15 ;  /* 0x0000000008087210 */ /* 0x000fca0007ffe80f */
[----:B------:R-:W-:Y:S04]  /*06c0*/  LDS R14, [R8.X4+`(shared_array)] ;  /* 0x00000000080e7984 */ /* 0x000fe80000004800 */
[----:B------:R-:W1:Y:S02]  /*06d0*/  LDS R9, [R8.X4+`((shared_array + 0x10))] ;  /* 0x0000000008097984 */ /* 0x000e640000004800 */
[----:B-1----:R-:W-:-:S04]  /*06e0*/  ISETP.GE.U32.AND P0, PT, R14, R9, PT ;  /* 0x000000090e00720c */ /* 0x002fc80003f06070 */
[----:B------:R-:W-:-:S04]  /*06f0*/  SEL R6, RZ, c[0x0][0x168], P0 ;  /* 0x00005a00ff067a07 */ /* 0x000fc80000000000 */
[--C-:B0-----:R-:W-:Y:S01]  /*0700*/  IADD3 R11, R6, R14, -R9.reuse ;  /* 0x0000000e060b7210 */ /* 0x101fe20007ffe809 */
        /* <DEDUP_REMOVED lines=11> */
[----:B------:R-:W-:-:S03]  /*07c0*/  SHF.R.U32.HI R12, RZ, 0x3, R4 ;  /* 0x00000003ff0c7819 */ /* 0x000fc60000011604 */
        /* <DEDUP_REMOVED lines=11> */
[----:B------:R-:W-:Y:S02]  /*0880*/  SHF.R.U32.HI R10, RZ, 0x1, R11 ;  /* 0x00000001ff0a7819 */ /* 0x000fe4000001160b */
[----:B------:R-:W-:Y:S02]  /*0890*/  LOP3.LUT R6, R6, 0x1, RZ, 0xc0, !PT ;  /* 0x0000000106067812 */ /* 0x000fe400078ec0ff */
[----:B------:R-:W-:-:S03]  /*08a0*/  LOP3.LUT R11, R11, 0x1, RZ, 0xc0, !PT ;  /* 0x000000010b0b7812 */ /* 0x000fc600078ec0ff */
[----:B------:R-:W-:Y:S02]  /*08b0*/  IMAD R9, R6, UR4, R9 ;  /* 0x0000000406097c24 */ /* 0x000fe4000f8e0209 */
[----:B------:R-:W-:Y:S02]  /*08c0*/  IMAD R13, R11, UR4, R10 ;  /* 0x000000040b0d7c24 */ /* 0x000fe4000f8e020a */
[----:B------:R-:W-:Y:S01]  /*08d0*/  IMAD.WIDE.U32 R10, R12, R5, c[0x0][0x178] ;  /* 0x00005e000c0a7625 */ /* 0x000fe200078e0005 */
[----:B------:R-:W-:Y:S04]  /*08e0*/  STS [R8.X4+`(shared_array)], R9 ;  /* 0x0000000908007388 */ /* 0x000fe80000004800 */
[----:B------:R-:W-:Y:S04]  /*08f0*/  STS [R8.X4+`((shared_array + 0x10))], R13 ;  /* 0x0000000d08007388 */ /* 0x000fe80000004800 */
        /* <DEDUP_REMOVED lines=31> */
[----:B------:R-:W-:Y:S01]  /*0af0*/  IMAD.IADD R9, R12, 0x1, -R9 ;  /* 0x000000010c097824 */ /* 0x000fe200078e0a09 */
[----:B------:R-:W-:Y:S01]  /*0b00*/  SHF.R.U32.HI R12, RZ, 0x4, R4 ;  /* 0x00000004ff0c7819 */ /* 0x000fe20000011604 */
        /* <DEDUP_REMOVED lines=38> */
[----:B------:R-:W-:Y:S01]  /*0d70*/  IMAD.IADD R6, R11, 0x1, R9 ;  /* 0x000000010b067824 */ /* 0x000fe200078e0209 */
[----:B------:R-:W-:-:S04]  /*0d80*/  SEL R9, RZ, c[0x0][0x168], !P1 ;  /* 0x00005a00ff097a07 */ /* 0x000fc80004800000 */
[----:B------:R-:W-:Y:S01]  /*0d90*/  ISETP.GE.U32.AND.EX P0, PT, R6, RZ, PT, P0 ;  /* 0x000000ff0600720c */ /* 0x000fe20003f06100 */
[----:B------:R-:W-:-:S03]  /*0da0*/  IMAD.IADD R9, R14, 0x1, -R9 ;  /* 0x000000010e097824 */ /* 0x000fc600078e0a09 */
[----:B------:R-:W-:Y:S02]  /*0db0*/  SEL R11, RZ, c[0x0][0x168], !P0 ;  /* 0x00005a00ff0b7a07 */ /* 0x000fe40004000000 */
[----:B------:R-:W-:Y:S02]  /*0dc0*/  SHF.R.U32.HI R6, RZ, 0x1, R9 ;  /* 0x00000001ff067819 */ /* 0x000fe40000011609 */
[----:B------:R-:W-:Y:S01]  /*0dd0*/  LOP3.LUT R9, R9, 0x1, RZ, 0xc0, !PT ;  /* 0x0000000109097812 */ /* 0x000fe200078ec0ff */
[----:B------:R-:W-:-:S04]  /*0de0*/  IMAD.IADD R11, R10, 0x1, -R11 ;  /* 0x000000010a0b7824 */ /* 0x000fc800078e0a0b */
[----:B------:R-:W-:Y:S01]  /*0df0*/  IMAD R9, R9, UR4, R6 ;  /* 0x0000000409097c24 */ /* 0x000fe2000f8e0206 */
[----:B------:R-:W-:Y:S02]  /*0e00*/  SHF.R.U32.HI R10, RZ, 0x1, R11 ;  /* 0x00000001ff0a7819 */ /* 0x000fe4000001160b */
[----:B------:R-:W-:Y:S02]  /*0e10*/  LOP3.LUT R11, R11, 0x1, RZ, 0xc0, !PT ;  /* 0x000000010b0b7812 */ /* 0x000fe400078ec0ff */
[----:B------:R-:W-:Y:S03]  /*0e20*/  STS [R8.X4+`(shared_array)], R9 ;  /* 0x0000000908007388 */ /* 0x000fe60000004800 */
[----:B------:R-:W-:Y:S02]  /*0e30*/  IMAD R13, R11, UR4, R10 ;  /* 0x000000040b0d7c24 */ /* 0x000fe4000f8e020a */
[----:B------:R-:W-:-:S03]  /*0e40*/  IMAD.WIDE.U32 R10, R12, R5, c[0x0][0x178] ;  /* 0x00005e000c0a7625 */ /* 0x000fc600078e0005 */
        /* <DEDUP_REMOVED lines=175> */
[----:B------:R-:W-:-:S02]  /*1940*/  LEA.HI R6, R7, R0, RZ, 0x9 ;  /* 0x0000000007067211 */ /* 0x000fc400078f48ff */
[----:B------:R-:W-:Y:S02]  /*1950*/  SHF.R.U32.HI R4, RZ, 0xa, R4 ;  /* 0x0000000aff047819 */ /* 0x000fe40000011604 */
[C---:B------:R-:W-:Y:S01]  /*1960*/  LOP3.LUT R15, R6.reuse, 0x3ffffe00, RZ, 0xc0, !PT ;  /* 0x3ffffe00060f7812 */ /* 0x040fe200078ec0ff */
[----:B------:R-:W-:Y:S02]  /*1970*/  IMAD.SHL.U32 R12, R6, 0x2, RZ ;  /* 0x00000002060c7824 */ /* 0x000fe400078e00ff */
[----:B------:R-:W-:-:S03]  /*1980*/  IMAD.WIDE.U32 R4, R4, R5, c[0x0][0x178] ;  /* 0x00005e0004047625 */ /* 0x000fc600078e0005 */
        /* <DEDUP_REMOVED lines=33> */
[----:B------:R-:W-:-:S03]  /*1ba0*/  IMAD R11, R11, UR4, R10 ;  /* 0x000000040b0b7c24 */ /* 0x000fc6000f8e020a */
[----:B------:R-:W-:Y:S04]  /*1bb0*/  STS [R6.X4+`(shared_array)], R9 ;  /* 0x0000000906007388 */ /* 0x000fe80000004800 */
[----:B------:R-:W-:Y:S04]  /*1bc0*/  STS [R6.X4+`((shared_array + 0x800))], R11 ;  /* 0x0000000b06007388 */ /* 0x000fe80000004800 */
[----:B------:R-:W-:Y:S06]  /*1bd0*/  BAR.SYNC 0x0 ;  /* 0x0000000000007b1d */ /* 0x000fec0000000000 */
[----:B------:R-:W2:Y:S01]  /*1be0*/  LDG.E R4, [R4.64+0x4] ;  /* 0x0000040804047981 */ /* 0x000ea2000c1e1900 */
[----:B------:R-:W-:-:S05]  /*1bf0*/  LEA.HI R7, R7, R0, RZ, 0xa ;  /* 0x0000000007077211 */ /* 0x000fca00078f50ff */
[C---:B------:R-:W-:Y:S01]  /*1c00*/  IMAD.SHL.U32 R8, R7.reuse, 0x2, RZ ;  /* 0x0000000207087824 */ /* 0x040fe200078e00ff */
[----:B------:R-:W-:-:S04]  /*1c10*/  LOP3.LUT R7, R7, 0x3ffffc00, RZ, 0xc0, !PT ;  /* 0x3ffffc0007077812 */ /* 0x000fc800078ec0ff */
        /* <DEDUP_REMOVED lines=37> */
[----:B------:R-:W0:Y:S04]  /*1e70*/  LDS R9, [R0.X4+`(shared_array)] ;  /* 0x0000000000097984 */ /* 0x000e280000004800 */
[----:B------:R-:W1:Y:S04]  /*1e80*/  LDS R11, [R0.X4+`((shared_array + 0x1000))] ;  /* 0x00000000000b7984 */ /* 0x000e680000004800 */
[----:B0-----:R-:W-:Y:S04]  /*1e90*/  STG.E [R2.64], R9 ;  /* 0x0000000902007986 */ /* 0x001fe8000c101908 */
[----:B-1----:R-:W-:Y:S01]  /*1ea0*/  STG.E [R2.64+0x1000], R11 ;  /* 0x0010000b02007986 */ /* 0x002fe2000c101908 */
[----:B------:R-:W-:Y:S05]  /*1eb0*/  EXIT ;  /* 0x000000000000794d */ /* 0x000fea0003800000 */
.L_x_0:
[----:B------:R-:W-:-:S00]  /*1ec0*/  BRA `(.L_x_0) ;  /* 0xfffffff000007947 */ /* 0x000fc0000383ffff */
[----:B------:R-:W-:-:S00]  /*1ed0*/  NOP ;  /* 0x0000000000007918 */ /* 0x000fc00000000000 */
        /* <DEDUP_REMOVED lines=10> */
.L_x_2:


//--------------------- .text._Z21CTBasedNTTInnerSinglePjjjiS_ --------------------------
	.section	.text._Z21CTBasedNTTInnerSinglePjjjiS_,"ax",@progbits
	.sectionflags	@"SHF_BARRIERS=1"
	.sectioninfo	@"SHI_REGISTERS=20"
	.align	128
        .global         _Z21CTBasedNTTInnerSinglePjjjiS_
        .type           _Z21CTBasedNTTInnerSinglePjjjiS_,@function
        .size           _Z21CTBasedNTTInnerSinglePjjjiS_,(.L_x_3 - _Z21CTBasedNTTInnerSinglePjjjiS_)
        .other          _Z21CTBasedNTTInnerSinglePjjjiS_,@"STO_CUDA_ENTRY STV_DEFAULT"
_Z21CTBasedNTTInnerSinglePjjjiS_:
.text._Z21CTBasedNTTInnerSinglePjjjiS_:
[----:B------:R-:W-:-:S02]  /*0000*/  IMAD.MOV.U32 R1, RZ, RZ, c[0x0][0x28] ;  /* 0x00000a00ff017624 */ /* 0x000fc400078e00ff */
[----:B------:R-:W0:Y:S01]  /*0010*/  S2R R7, SR_CTAID.X ;  /* 0x0000000000077919 */ /* 0x000e220000002500 */
[----:B------:R-:W-:Y:S01]  /*0020*/  IMAD.MOV.U32 R5, RZ, RZ, 0x4 ;  /* 0x00000004ff057424 */ /* 0x000fe200078e00ff */
[----:B------:R-:W-:Y:S02]  /*0030*/  ULDC.64 UR6, c[0x0][0x118] ;  /* 0x0000460000067ab9 */ /* 0x000fe40000000a00 */
[----:B------:R-:W0:Y:S02]  /*0040*/  S2R R0, SR_TID.X ;  /* 0x0000000000007919 */ /* 0x000e240000002100 */
[----:B0-----:R-:W-:-:S04]  /*0050*/  IMAD R4, R7, 0x800, R0 ;  /* 0x0000080007047824 */ /* 0x001fc800078e0200 */
[----:B------:R-:W-:-:S05]  /*0060*/  IMAD.WIDE.U32 R2, R4, R5, c[0x0][0x160] ;  /* 0x0000580004027625 */ /* 0x000fca00078e0005 */
[----:B------:R-:W2:Y:S04]  /*0070*/  LDG.E R13, [R2.64] ;  /* 0x00000006020d7981 */ /* 0x000ea8000c1e1900 */
[----:B------:R-:W3:Y:S01]  /*0080*/  LDG.E R15, [R2.64+0x1000] ;  /* 0x00100006020f7981 */ /* 0x000ee2000c1e1900 */
[----:B------:R-:W-:-:S05]  /*0090*/  IMAD R4, R7, -0x400, R4 ;  /* 0xfffffc0007047824 */ /* 0x000fca00078e0204 */
[----:B------:R-:W-:-:S05]  /*00a0*/  SHF.R.U32.HI R8, RZ, 0xa, R4 ;  /* 0x0000000aff087819 */ /* 0x000fca0000011604 */
[----:B------:R-:W-:-:S06]  /*00b0*/  IMAD.WIDE.U32 R8, R8, R5, c[0x0][0x178] ;  /* 0x00005e0008087625 */ /* 0x000fcc00078e0005 */
[----:B------:R-:W4:Y:S01]  /*00c0*/  LDG.E R8, [R8.64+0x4] ;  /* 0x0000040608087981 */ /* 0x000f22000c1e1900 */
[----:B------:R-:W-:Y:S01]  /*00d0*/  SHF.R.S32.HI R7, RZ, 0x1f, R0 ;  /* 0x0000001fff077819 */ /* 0x000fe20000011400 */
[----:B------:R-:W-:Y:S02]  /*00e0*/  ULDC UR4, c[0x0][0x170] ;  /* 0x00005c0000047ab9 */ /* 0x000fe40000000800 */
[----:B------:R-:W-:Y:S01]  /*00f0*/  UIADD3 UR5, UR4, -0x2, URZ ;  /* 0xfffffffe04057890 */ /* 0x000fe2000fffe03f */
[----:B------:R-:W-:Y:S01]  /*0100*/  LEA.HI R6, R7, R0, RZ, 0xa ;  /* 0x0000000007067211 */ /* 0x000fe200078f50ff */
[----:B------:R-:W-:-:S03]  /*0110*/  UIADD3 UR4, UR4, 0x2, URZ ;  /* 0x0000000204047890 */ /* 0x000fc6000fffe03f */
[C---:B------:R-:W-:Y:S01]  /*0120*/  LOP3.LUT R11, R6.reuse, 0x3ffffc00, RZ, 0xc0, !PT ;  /* 0x3ffffc00060b7812 */ /* 0x040fe200078ec0ff */
[----:B------:R-:W-:-:S05]  /*0130*/  IMAD.SHL.U32 R10, R6, 0x2, RZ ;  /* 0x00000002060a7824 */ /* 0x000fca00078e00ff */
[----:B------:R-:W-:-:S04]  /*0140*/  LOP3.LUT R6, R10, 0x3ffff800, RZ, 0xc0, !PT ;  /* 0x3ffff8000a067812 */ /* 0x000fc800078ec0ff */
[----:B------:R-:W-:Y:S01]  /*0150*/  IADD3 R6, R6, R0, -R11 ;  /* 0x0000000006067210 */ /* 0x000fe20007ffe80b */
[----:B--2---:R-:W-:Y:S04]  /*0160*/  STS [R0.X4+`(shared_array)], R13 ;  /* 0x0000000d00007388 */ /* 0x004fe80000004800 */
[----:B---3--:R-:W-:Y:S04]  /*0170*/  STS [R0.X4+`((shared_array + 0x1000))], R15 ;  /* 0x0000000f00007388 */ /* 0x008fe80000004800 */
[----:B------:R-:W4:Y:S04]  /*0180*/  LDS R11, [R6.X4+`((shared_array + 0x1000))] ;  /* 0x00000000060b7984 */ /* 0x000f280000004800 */
[----:B------:R-:W0:Y:S01]  /*0190*/  LDS R12, [R6.X4+`(shared_array)] ;  /* 0x00000000060c7984 */ /* 0x000e220000004800 */
[----:B----4-:R-:W-:-:S05]  /*01a0*/  IMAD.WIDE.U32 R8, R11, R8, RZ ;  /* 0x000000080b087225 */ /* 0x010fca00078e00ff */
        /* <DEDUP_REMOVED lines=14> */
[----:B------:R-:W-:-:S04]  /*0290*/  ISETP.GE.U32.AND.EX P0, PT, R9, RZ, PT, P0 ;  /* 0x000000ff0900720c */ /* 0x000fc80003f06100 */
[----:B------:R-:W-:-:S05]  /*02a0*/  SEL R15, RZ, c[0x0][0x168], !P0 ;  /* 0x00005a00ff0f7a07 */ /* 0x000fca0004000000 */
[----:B------:R-:W-:-:S04]  /*02b0*/  IMAD.IADD R15, R8, 0x1, -R15 ;  /* 0x00000001080f7824 */ /* 0x000fc800078e0a0f */
[C---:B0-----:R-:W-:Y:S01]  /*02c0*/  IMAD.IADD R8, R12.reuse, 0x1, R15 ;  /* 0x000000010c087824 */ /* 0x041fe200078e020f */
[----:B------:R-:W-:-:S04]  /*02d0*/  ISETP.GE.U32.AND P1, PT, R12, R15, PT ;  /* 0x0000000f0c00720c */ /* 0x000fc80003f26070 */
[----:B------:R-:W-:Y:S02]  /*02e0*/  ISETP.GE.U32.AND P0, PT, R8, c[0x0][0x168], PT ;  /* 0x00005a0008007a0c */ /* 0x000fe40003f06070 */
[----:B------:R-:W-:Y:S02]  /*02f0*/  SEL R11, RZ, c[0x0][0x168], P1 ;  /* 0x00005a00ff0b7a07 */ /* 0x000fe40000800000 */
[----:B------:R-:W-:Y:S02]  /*0300*/  SEL R9, RZ, c[0x0][0x168], !P0 ;  /* 0x00005a00ff097a07 */ /* 0x000fe40004000000 */
[----:B------:R-:W-:-:S03]  /*0310*/  IADD3 R15, R11, R12, -R15 ;  /* 0x0000000c0b0f7210 */ /* 0x000fc60007ffe80f */
[----:B------:R-:W-:Y:S02]  /*0320*/  IMAD.IADD R13, R8, 0x1, -R9 ;  /* 0x00000001080d7824 */ /* 0x000fe400078e0a09 */
[----:B------:R-:W-:Y:S01]  /*0330*/  IMAD.WIDE.U32 R8, R10, R5, c[0x0][0x178] ;  /* 0x00005e000a087625 */ /* 0x000fe200078e0005 */
[----:B------:R-:W-:Y:S04]  /*0340*/  STS [R6.X4+`((shared_array + 0x1000))], R15 ;  /* 0x0000000f06007388 */ /* 0x000fe80000004800 */
[----:B------:R-:W-:Y:S04]  /*0350*/  STS [R6.X4+`(shared_array)], R13 ;  /* 0x0000000d06007388 */ /* 0x000fe80000004800 */
[----:B------:R-:W-:Y:S06]  /*0360*/  BAR.SYNC 0x0 ;  /* 0x0000000000007b1d */ /* 0x000fec0000000000 */
[----:B------:R-:W2:Y:S01]  /*0370*/  LDG.E R8, [R8.64+0x8] ;  /* 0x0000080608087981 */ /* 0x000ea2000c1e1900 */
[----:B------:R-:W-:-:S04]  /*0380*/  LEA.HI R10, R7, R0, RZ, 0x9 ;  /* 0x00000000070a7211 */ /* 0x000fc800078f48ff */
[C---:B------:R-:W-:Y:S01]  /*0390*/  LOP3.LUT R11, R10.reuse, 0x3ffffe00, RZ, 0xc0, !PT ;  /* 0x3ffffe000a0b7812 */ /* 0x040fe200078ec0ff */
[----:B------:R-:W-:-:S05]  /*03a0*/  IMAD.SHL.U32 R12, R10, 0x2, RZ ;  /* 0x000000020a0c7824 */ /* 0x000fca00078e00ff */
[----:B------:R-:W-:-:S04]  /*03b0*/  LOP3.LUT R12, R12, 0x3ffffc00, RZ, 0xc0, !PT ;  /* 0x3ffffc000c0c7812 */ /* 0x000fc800078ec0ff */
[----:B------:R-:W-:-:S05]  /*03c0*/  IADD3 R12, R12, R0, -R11 ;  /* 0x000000000c0c7210 */ /* 0x000fca0007ffe80b */
[----:B------:R-:W2:Y:S02]  /*03d0*/  LDS R11, [R12.X4+`((shared_array + 0x800))] ;  /* 0x000000000c0b7984 */ /* 0x000ea40000004800 */
[----:B--2---:R-:W-:-:S05]  /*03e0*/  IMAD.WIDE.U32 R10, R11, R8, RZ ;  /* 0x000000080b0a7225 */ /* 0x004fca00078e00ff */
[--C-:B------:R-:W-:Y:S02]  /*03f0*/  SHF.R.U32.HI R14, RZ, UR5, R11.reuse ;  /* 0x00000005ff0e7c19 */ /* 0x100fe4000801160b */
[----:B------:R-:W-:-:S03]  /*0400*/  SHF.R.U64 R6, R10, UR5, R11 ;  /* 0x000000050a067c19 */ /* 0x000fc6000800120b */
[----:B------:R-:W-:Y:S02]  /*0410*/  IMAD R13, R14, c[0x0][0x16c], RZ ;  /* 0x00005b000e0d7a24 */ /* 0x000fe400078e02ff */
[----:B------:R-:W-:Y:S02]  /*0420*/  IMAD.WIDE.U32 R8, R6, c[0x0][0x16c], RZ ;  /* 0x00005b0006087a25 */ /* 0x000fe400078e00ff */
[----:B------:R-:W0:Y:S02]  /*0430*/  LDS R6, [R12.X4+`(shared_array)] ;  /* 0x000000000c067984 */ /* 0x000e240000004800 */
        /* <DEDUP_REMOVED lines=9> */
[----:B------:R-:W-:-:S04]  /*04d0*/  ISETP.GE.U32.AND.EX P0, PT, R8, RZ, PT, P0 ;  /* 0x000000ff0800720c */ /* 0x000fc80003f06100 */
[----:B------:R-:W-:-:S05]  /*04e0*/  SEL R15, RZ, c[0x0][0x168], !P0 ;  /* 0x00005a00ff0f7a07 */ /* 0x000fca0004000000 */
[----:B------:R-:W-:Y:S01]  /*04f0*/  IMAD.IADD R15, R10, 0x1, -R15 ;  /* 0x000000010a0f7824 */ /* 0x000fe200078e0a0f */
[----:B------:R-:W-:-:S03]  /*0500*/  SHF.R.U32.HI R10, RZ, 0x8, R4 ;  /* 0x00000008ff0a7819 */ /* 0x000fc60000011604 */
        /* <DEDUP_REMOVED lines=219> */
[----:B------:R-:W-:Y:S02]  /*12c0*/  LOP3.LUT R8, R4, 0xfffffffc, RZ, 0xc0, !PT ;  /* 0xfffffffc04087812 */ /* 0x000fe400078ec0ff */
[----:B------:R-:W-:Y:S02]  /*12d0*/  SEL R15, RZ, c[0x0][0x168], !P0 ;  /* 0x00005a00ff0f7a07 */ /* 0x000fe40004000000 */
[----:B------:R-:W-:-:S03]  /*12e0*/  IADD3 R8, P2, R8, c[0x0][0x178], RZ ;  /* 0x00005e0008087a10 */ /* 0x000fc60007f5e0ff */
[----:B------:R-:W-:Y:S02]  /*12f0*/  IMAD.IADD R15, R10, 0x1, -R15 ;  /* 0x000000010a0f7824 */ /* 0x000fe400078e0a0f */
[----:B------:R-:W-:Y:S02]  /*1300*/  IMAD.X R9, RZ, RZ, c[0x0][0x17c], P2 ;  /* 0x00005f00ff097624 */ /* 0x000fe400010e06ff */
[C---:B0-----:R-:W-:Y:S01]  /*1310*/  IMAD.IADD R10, R6.reuse, 0x1, R15 ;  /* 0x00000001060a7824 */ /* 0x041fe200078e020f */
[----:B------:R-:W-:-:S04]  /*1320*/  ISETP.GE.U32.AND P1, PT, R6, R15, PT ;  /* 0x0000000f0600720c */ /* 0x000fc80003f26070 */
[----:B------:R-:W-:Y:S02]  /*1330*/  ISETP.GE.U32.AND P0, PT, R10, c[0x0][0x168], PT ;  /* 0x00005a000a007a0c */ /* 0x000fe40003f06070 */
[----:B------:R-:W-:Y:S02]  /*1340*/  SEL R13, RZ, c[0x0][0x168], P1 ;  /* 0x00005a00ff0d7a07 */ /* 0x000fe40000800000 */
[----:B------:R-:W-:Y:S02]  /*1350*/  SEL R11, RZ, c[0x0][0x168], !P0 ;  /* 0x00005a00ff0b7a07 */ /* 0x000fe40004000000 */
[----:B------:R-:W-:-:S03]  /*1360*/  IADD3 R13, R13, R6, -R15 ;  /* 0x000000060d0d7210 */ /* 0x000fc60007ffe80f */
[----:B------:R-:W-:Y:S02]  /*1370*/  IMAD.IADD R11, R10, 0x1, -R11 ;  /* 0x000000010a0b7824 */ /* 0x000fe400078e0a0b */
[----:B------:R-:W-:Y:S04]  /*1380*/  STS [R12.X4+`((shared_array + 0x20))], R13 ;  /* 0x0000000d0c007388 */ /* 0x000fe80000004800 */
[----:B------:R-:W-:Y:S04]  /*1390*/  STS [R12.X4+`(shared_array)], R11 ;  /* 0x0000000b0c007388 */ /* 0x000fe80000004800 */
[----:B------:R-:W-:Y:S06]  /*13a0*/  BAR.SYNC 0x0 ;  /* 0x0000000000007b1d */ /* 0x000fec0000000000 */
[----:B------:R-:W2:Y:S01]  /*13b0*/  LDG.E R8, [R8.64+0x400] ;  /* 0x0004000608087981 */ /* 0x000ea2000c1e1900 */
[----:B------:R-:W-:-:S02]  /*13c0*/  LEA.HI R7, R7, R0, RZ, 0x2 ;  /* 0x0000000007077211 */ /* 0x000fc400078f10ff */
[----:B------:R-:W-:-:S03]  /*13d0*/  SHF.R.U32.HI R12, RZ, 0x1, R4 ;  /* 0x00000001ff0c7819 */ /* 0x000fc60000011604 */
[C---:B------:R-:W-:Y:S01]  /*13e0*/  IMAD.SHL.U32 R6, R7.reuse, 0x2, RZ ;  /* 0x0000000207067824 */ /* 0x040fe200078e00ff */
[----:B------:R-:W-:-:S04]  /*13f0*/  LOP3.LUT R7, R7, 0x3ffffffc, RZ, 0xc0, !PT ;  /* 0x3ffffffc07077812 */ /* 0x000fc800078ec0ff */
        /* <DEDUP_REMOVED lines=64> */
[----:B------:R-:W-:Y:S01]  /*1800*/  IMAD.WIDE R6, R4, R5, c[0x0][0x178] ;  /* 0x00005e0004067625 */ /* 0x000fe200078e0205 */
[----:B------:R-:W-:Y:S04]  /*1810*/  STS [R12.X4+`((shared_array + 0x8))], R15 ;  /* 0x0000000f0c007388 */ /* 0x000fe80000004800 */
[----:B------:R-:W-:Y:S04]  /*1820*/  STS [R12.X4+`(shared_array)], R13 ;  /* 0x0000000d0c007388 */ /* 0x000fe80000004800 */
[----:B------:R-:W-:Y:S06]  /*1830*/  BAR.SYNC 0x0 ;  /* 0x0000000000007b1d */ /* 0x000fec0000000000 */
[----:B------:R-:W2:Y:S04]  /*1840*/  LDG.E R6, [R6.64+0x1000] ;  /* 0x0010000606067981 */ /* 0x000ea8000c1e1900 */
[----:B------:R-:W2:Y:S02]  /*1850*/  LDS.64 R4, [R0.X8+`(shared_array)] ;  /* 0x0000000000047984 */ /* 0x000ea40000008a00 */
        /* <DEDUP_REMOVED lines=17> */
[C---:B------:R-:W-:Y:S01]  /*1970*/  IMAD.IADD R5, R4.reuse, 0x1, R9 ;  /* 0x0000000104057824 */ /* 0x040fe200078e0209 */
[----:B------:R-:W-:-:S04]  /*1980*/  ISETP.GE.U32.AND P1, PT, R4, R9, PT ;  /* 0x000000090400720c */ /* 0x000fc80003f26070 */
[----:B------:R-:W-:Y:S02]  /*1990*/  ISETP.GE.U32.AND P0, PT, R5, c[0x0][0x168], PT ;  /* 0x00005a0005007a0c */ /* 0x000fe40003f06070 */
[----:B------:R-:W-:Y:S02]  /*19a0*/  SEL R7, RZ, c[0x0][0x168], P1 ;  /* 0x00005a00ff077a07 */ /* 0x000fe40000800000 */
[----:B------:R-:W-:Y:S02]  /*19b0*/  SEL R6, RZ, c[0x0][0x168], !P0 ;  /* 0x00005a00ff067a07 */ /* 0x000fe40004000000 */
[----:B------:R-:W-:-:S03]  /*19c0*/  IADD3 R7, R7, R4, -R9 ;  /* 0x0000000407077210 */ /* 0x000fc60007ffe809 */
[----:B------:R-:W-:-:S05]  /*19d0*/  IMAD.IADD R6, R5, 0x1, -R6 ;  /* 0x0000000105067824 */ /* 0x000fca00078e0a06 */
[----:B------:R-:W-:Y:S04]  /*19e0*/  STS.64 [R0.X8+`(shared_array)], R6 ;  /* 0x0000000600007388 */ /* 0x000fe80000008a00 */
[----:B------:R-:W-:Y:S06]  /*19f0*/  BAR.SYNC 0x0 ;  /* 0x0000000000007b1d */ /* 0x000fec0000000000 */
[----:B------:R-:W0:Y:S04]  /*1a00*/  LDS R5, [R0.X4+`(shared_array)] ;  /* 0x0000000000057984 */ /* 0x000e280000004800 */
[----:B------:R-:W1:Y:S04]  /*1a10*/  LDS R9, [R0.X4+`((shared_array + 0x1000))] ;  /* 0x0000000000097984 */ /* 0x000e680000004800 */
[----:B0-----:R-:W-:Y:S04]  /*1a20*/  STG.E [R2.64], R5 ;  /* 0x0000000502007986 */ /* 0x001fe8000c101906 */
[----:B-1----:R-:W-:Y:S01]  /*1a30*/  STG.E [R2.64+0x1000], R9 ;  /* 0x0010000902007986 */ /* 0x002fe2000c101906 */
[----:B------:R-:W-:Y:S05]  /*1a40*/  EXIT ;  /* 0x000000000000794d */ /* 0x000fea0003800000 */
.L_x_1:
        /* <DEDUP_REMOVED lines=11> */
.L_x_3:


//--------------------- SYMBOLS --------------------------

	.type		shared_array,@"STT_CUDA_OBJECT"
	.other		shared_array,@"STO_CUDA_SHARED STV_DEFAULT"
